	.headerflags	@"EF_CUDA_TEXMODE_UNIFIED EF_CUDA_64BIT_ADDRESS EF_CUDA_SM86 EF_CUDA_VIRTUAL_SM(EF_CUDA_SM86)"
	.elftype	@"ET_EXEC"


//--------------------- .nv.info                  --------------------------
	.section	.nv.info,"",@"SHT_CUDA_INFO"
	.align	4


	//----- nvinfo : EIATTR_REGCOUNT
	.align		4
        /*0000*/ 	.byte	0x04, 0x2f
        /*0002*/ 	.short	(.L_1 - .L_0)
	.align		4
.L_0:
        /*0004*/ 	.word	index@(_Z27smem_ld_latency_test_kernelPjS_S_)
        /*0008*/ 	.word	0x0000000d


	//----- nvinfo : EIATTR_MAX_STACK_SIZE
	.align		4
.L_1:
        /*000c*/ 	.byte	0x04, 0x23
        /*000e*/ 	.short	(.L_3 - .L_2)
	.align		4
.L_2:
        /*0010*/ 	.word	index@(_Z27smem_ld_latency_test_kernelPjS_S_)
        /*0014*/ 	.word	0x00000000


	//----- nvinfo : EIATTR_MIN_STACK_SIZE
	.align		4
.L_3:
        /*0018*/ 	.byte	0x04, 0x12
        /*001a*/ 	.short	(.L_5 - .L_4)
	.align		4
.L_4:
        /*001c*/ 	.word	index@(_Z27smem_ld_latency_test_kernelPjS_S_)
        /*0020*/ 	.word	0x00000000


	//----- nvinfo : EIATTR_FRAME_SIZE
	.align		4
.L_5:
        /*0024*/ 	.byte	0x04, 0x11
        /*0026*/ 	.short	(.L_7 - .L_6)
	.align		4
.L_6:
        /*0028*/ 	.word	index@(_Z27smem_ld_latency_test_kernelPjS_S_)
        /*002c*/ 	.word	0x00000000


	//----- nvinfo : EIATTR_REGCOUNT
	.align		4
.L_7:
        /*0030*/ 	.byte	0x04, 0x2f
        /*0032*/ 	.short	(.L_9 - .L_8)
	.align		4
.L_8:
        /*0034*/ 	.word	index@(_Z27smem_st_latency_test_kernelPjS_S_)
        /*0038*/ 	.word	0x0000000e


	//----- nvinfo : EIATTR_MAX_STACK_SIZE
	.align		4
.L_9:
        /*003c*/ 	.byte	0x04, 0x23
        /*003e*/ 	.short	(.L_11 - .L_10)
	.align		4
.L_10:
        /*0040*/ 	.word	index@(_Z27smem_st_latency_test_kernelPjS_S_)
        /*0044*/ 	.word	0x00000000


	//----- nvinfo : EIATTR_MIN_STACK_SIZE
	.align		4
.L_11:
        /*0048*/ 	.byte	0x04, 0x12
        /*004a*/ 	.short	(.L_13 - .L_12)
	.align		4
.L_12:
        /*004c*/ 	.word	index@(_Z27smem_st_latency_test_kernelPjS_S_)
        /*0050*/ 	.word	0x00000000


	//----- nvinfo : EIATTR_FRAME_SIZE
	.align		4
.L_13:
        /*0054*/ 	.byte	0x04, 0x11
        /*0056*/ 	.short	(.L_15 - .L_14)
	.align		4
.L_14:
        /*0058*/ 	.word	index@(_Z27smem_st_latency_test_kernelPjS_S_)
        /*005c*/ 	.word	0x00000000
.L_15:


//--------------------- .nv.info._Z27smem_st_latency_test_kernelPjS_S_ --------------------------
	.section	.nv.info._Z27smem_st_latency_test_kernelPjS_S_,"",@"SHT_CUDA_INFO"
	.align	4


	//----- nvinfo : EIATTR_CUDA_API_VERSION
	.align		4
        /*0000*/ 	.byte	0x04, 0x37
        /*0002*/ 	.short	(.L_17 - .L_16)
.L_16:
        /*0004*/ 	.word	0x00000079


	//----- nvinfo : EIATTR_SW2861232_WAR
	.align		4
.L_17:
        /*0008*/ 	.byte	0x01, 0x35
	.zero		2


	//----- nvinfo : EIATTR_PARAM_CBANK
	.align		4
        /*000c*/ 	.byte	0x04, 0x0a
        /*000e*/ 	.short	(.L_19 - .L_18)
	.align		4
.L_18:
        /*0010*/ 	.word	index@(.nv.constant0._Z27smem_st_latency_test_kernelPjS_S_)
        /*0014*/ 	.short	0x0160
        /*0016*/ 	.short	0x0018


	//----- nvinfo : EIATTR_CBANK_PARAM_SIZE
	.align		4
.L_19:
        /*0018*/ 	.byte	0x03, 0x19
        /*001a*/ 	.short	0x0018


	//----- nvinfo : EIATTR_KPARAM_INFO
	.align		4
        /*001c*/ 	.byte	0x04, 0x17
        /*001e*/ 	.short	(.L_21 - .L_20)
.L_20:
        /*0020*/ 	.word	0x00000000
        /*0024*/ 	.short	0x0002
        /*0026*/ 	.short	0x0010
        /*0028*/ 	.byte	0x00, 0xf0, 0x21, 0x00


	//----- nvinfo : EIATTR_KPARAM_INFO
	.align		4
.L_21:
        /*002c*/ 	.byte	0x04, 0x17
        /*002e*/ 	.short	(.L_23 - .L_22)
.L_22:
        /*0030*/ 	.word	0x00000000
        /*0034*/ 	.short	0x0001
        /*0036*/ 	.short	0x0008
        /*0038*/ 	.byte	0x00, 0xf0, 0x21, 0x00


	//----- nvinfo : EIATTR_KPARAM_INFO
	.align		4
.L_23:
        /*003c*/ 	.byte	0x04, 0x17
        /*003e*/ 	.short	(.L_25 - .L_24)
.L_24:
        /*0040*/ 	.word	0x00000000
        /*0044*/ 	.short	0x0000
        /*0046*/ 	.short	0x0000
        /*0048*/ 	.byte	0x00, 0xf0, 0x21, 0x00


	//----- nvinfo : EIATTR_MAXREG_COUNT
	.align		4
.L_25:
        /*004c*/ 	.byte	0x03, 0x1b
        /*004e*/ 	.short	0x00ff


	//----- nvinfo : EIATTR_EXIT_INSTR_OFFSETS
	.align		4
        /*0050*/ 	.byte	0x04, 0x1c
        /*0052*/ 	.short	(.L_27 - .L_26)


	//   ....[0]....
.L_26:
        /*0054*/ 	.word	0x00000120


	//   ....[1]....
        /*0058*/ 	.word	0x00000170


	//----- nvinfo : EIATTR_MAX_THREADS
	.align		4
.L_27:
        /*005c*/ 	.byte	0x04, 0x05
        /*005e*/ 	.short	(.L_29 - .L_28)
.L_28:
        /*0060*/ 	.word	0x00000020
        /*0064*/ 	.word	0x00000001
        /*0068*/ 	.word	0x00000001
.L_29:


//--------------------- .nv.info._Z27smem_ld_latency_test_kernelPjS_S_ --------------------------
	.section	.nv.info._Z27smem_ld_latency_test_kernelPjS_S_,"",@"SHT_CUDA_INFO"
	.align	4


	//----- nvinfo : EIATTR_CUDA_API_VERSION
	.align		4
        /*0000*/ 	.byte	0x04, 0x37
        /*0002*/ 	.short	(.L_31 - .L_30)
.L_30:
        /*0004*/ 	.word	0x00000079


	//----- nvinfo : EIATTR_SW2861232_WAR
	.align		4
.L_31:
        /*0008*/ 	.byte	0x01, 0x35
	.zero		2


	//----- nvinfo : EIATTR_PARAM_CBANK
	.align		4
        /*000c*/ 	.byte	0x04, 0x0a
        /*000e*/ 	.short	(.L_33 - .L_32)
	.align		4
.L_32:
        /*0010*/ 	.word	index@(.nv.constant0._Z27smem_ld_latency_test_kernelPjS_S_)
        /*0014*/ 	.short	0x0160
        /*0016*/ 	.short	0x0018


	//----- nvinfo : EIATTR_CBANK_PARAM_SIZE
	.align		4
.L_33:
        /*0018*/ 	.byte	0x03, 0x19
        /*001a*/ 	.short	0x0018


	//----- nvinfo : EIATTR_KPARAM_INFO
	.align		4
        /*001c*/ 	.byte	0x04, 0x17
        /*001e*/ 	.short	(.L_35 - .L_34)
.L_34:
        /*0020*/ 	.word	0x00000000
        /*0024*/ 	.short	0x0002
        /*0026*/ 	.short	0x0010
        /*0028*/ 	.byte	0x00, 0xf0, 0x21, 0x00


	//----- nvinfo : EIATTR_KPARAM_INFO
	.align		4
.L_35:
        /*002c*/ 	.byte	0x04, 0x17
        /*002e*/ 	.short	(.L_37 - .L_36)
.L_36:
        /*0030*/ 	.word	0x00000000
        /*0034*/ 	.short	0x0001
        /*0036*/ 	.short	0x0008
        /*0038*/ 	.byte	0x00, 0xf0, 0x21, 0x00


	//----- nvinfo : EIATTR_KPARAM_INFO
	.align		4
.L_37:
        /*003c*/ 	.byte	0x04, 0x17
        /*003e*/ 	.short	(.L_39 - .L_38)
.L_38:
        /*0040*/ 	.word	0x00000000
        /*0044*/ 	.short	0x0000
        /*0046*/ 	.short	0x0000
        /*0048*/ 	.byte	0x00, 0xf0, 0x21, 0x00


	//----- nvinfo : EIATTR_MAXREG_COUNT
	.align		4
.L_39:
        /*004c*/ 	.byte	0x03, 0x1b
        /*004e*/ 	.short	0x00ff


	//----- nvinfo : EIATTR_EXIT_INSTR_OFFSETS
	.align		4
        /*0050*/ 	.byte	0x04, 0x1c
        /*0052*/ 	.short	(.L_41 - .L_40)


	//   ....[0]....
.L_40:
        /*0054*/ 	.word	0x00000420


	//   ....[1]....
        /*0058*/ 	.word	0x00000470


	//----- nvinfo : EIATTR_MAX_THREADS
	.align		4
.L_41:
        /*005c*/ 	.byte	0x04, 0x05
        /*005e*/ 	.short	(.L_43 - .L_42)
.L_42:
        /*0060*/ 	.word	0x00000020
        /*0064*/ 	.word	0x00000001
        /*0068*/ 	.word	0x00000001
.L_43:


//--------------------- .nv.constant0._Z27smem_st_latency_test_kernelPjS_S_ --------------------------
	.section	.nv.constant0._Z27smem_st_latency_test_kernelPjS_S_,"a",@progbits
	.align	4
.nv.constant0._Z27smem_st_latency_test_kernelPjS_S_:
	.zero		376


//--------------------- .nv.constant0._Z27smem_ld_latency_test_kernelPjS_S_ --------------------------
	.section	.nv.constant0._Z27smem_ld_latency_test_kernelPjS_S_,"a",@progbits
	.align	4
.nv.constant0._Z27smem_ld_latency_test_kernelPjS_S_:
	.zero		376


//--------------------- .text._Z27smem_st_latency_test_kernelPjS_S_ --------------------------
	.section	.text._Z27smem_st_latency_test_kernelPjS_S_,"ax",@progbits
	.sectionflags	@"SHF_BARRIERS=1"
	.sectioninfo	@"SHI_REGISTERS=14"
	.align	128
        .global         _Z27smem_st_latency_test_kernelPjS_S_
        .type           _Z27smem_st_latency_test_kernelPjS_S_,@function
        .size           _Z27smem_st_latency_test_kernelPjS_S_,(.L_x_2 - _Z27smem_st_latency_test_kernelPjS_S_)
        .other          _Z27smem_st_latency_test_kernelPjS_S_,@"STO_CUDA_ENTRY STV_DEFAULT"
_Z27smem_st_latency_test_kernelPjS_S_:
.text._Z27smem_st_latency_test_kernelPjS_S_:
[----:B------:R-:W-:-:S02]  /*0000*/  IMAD.MOV.U32 R1, RZ, RZ, c[0x0][0x28] ;  /* 0x00000a00ff017624 */ /* 0x000fc400078e00ff */
[----:B------:R-:W0:Y:S01]  /*0010*/  S2R R7, SR_TID.X ;  /* 0x0000000000077919 */ /* 0x000e220000002100 */
[----:B------:R-:W-:Y:S01]  /*0020*/  ULDC.64 UR4, c[0x0][0x118] ;  /* 0x0000460000047ab9 */ /* 0x000fe20000000a00 */
[----:B0-----:R-:W-:-:S05]  /*0030*/  SHF.L.U32 R0, R7, 0x2, RZ ;  /* 0x0000000207007819 */ /* 0x001fca00000006ff */
[----:B------:R-:W-:Y:S04]  /*0040*/  STS [R7.X4], R0 ;  /* 0x0000000007007388 */ /* 0x000fe80000004800 */
[----:B------:R-:W-:Y:S06]  /*0050*/  BAR.SYNC 0x0 ;  /* 0x0000000000007b1d */ /* 0x000fec0000000000 */
[----:B------:R-:W-:-:S02]  /*0060*/  CS2R.32 R9, SR_CLOCKLO ;  /* 0x0000000000097805 */ /* 0x000fc40000005000 */
[----:B------:R0:W-:Y:S04]  /*0070*/  STS [R0], R7 ;  /* 0x0000000700007388 */ /* 0x0001e80000000800 */
[----:B0-----:R0:W-:Y:S04]  /*0080*/  STS [R7.X4], R7 ;  /* 0x0000000707007388 */ /* 0x0011e80000004800 */
[----:B0-----:R0:W-:Y:S04]  /*0090*/  STS [R7.X4+0x4], R7 ;  /* 0x0000040707007388 */ /* 0x0011e80000004800 */
[----:B0-----:R0:W-:Y:S02]  /*00a0*/  STS [R7.X4+0x8], R7 ;  /* 0x0000080707007388 */ /* 0x0011e40000004800 */
[----:B0-----:R-:W-:-:S02]  /*00b0*/  CS2R.32 R11, SR_CLOCKLO ;  /* 0x00000000000b7805 */ /* 0x001fc40000005000 */
[----:B------:R-:W-:Y:S01]  /*00c0*/  ISETP.NE.AND P0, PT, R0, -0x1, PT ;  /* 0xffffffff0000780c */ /* 0x000fe20003f05270 */
[----:B------:R-:W-:-:S04]  /*00d0*/  IMAD.MOV.U32 R4, RZ, RZ, 0x4 ;  /* 0x00000004ff047424 */ /* 0x000fc800078e00ff */
[----:B------:R-:W-:-:S04]  /*00e0*/  IMAD.WIDE R2, R7, R4, c[0x0][0x160] ;  /* 0x0000580007027625 */ /* 0x000fc800078e0204 */
[----:B------:R-:W-:Y:S01]  /*00f0*/  IMAD.WIDE R4, R7, R4, c[0x0][0x168] ;  /* 0x00005a0007047625 */ /* 0x000fe200078e0204 */
[----:B------:R1:W-:Y:S04]  /*0100*/  STG.E desc[UR4][R2.64], R9 ;  /* 0x0000000902007986 */ /* 0x0003e8200c101904 */
[----:B------:R1:W-:Y:S01]  /*0110*/  STG.E desc[UR4][R4.64], R11 ;  /* 0x0000000b04007986 */ /* 0x0003e2200c101904 */
[----:B------:R-:W-:Y:S05]  /*0120*/  @P0 EXIT ;  /* 0x000000000000094d */ /* 0x000fea0003800000 */
[----:B-1----:R-:W1:Y:S01]  /*0130*/  LDS R5, [R7.X4] ;  /* 0x0000000007057984 */ /* 0x002e620000004800 */
[----:B------:R-:W-:Y:S01]  /*0140*/  MOV R2, c[0x0][0x170] ;  /* 0x00005c0000027a02 */ /* 0x000fe20000000f00 */
[----:B------:R-:W-:-:S05]  /*0150*/  IMAD.MOV.U32 R3, RZ, RZ, c[0x0][0x174] ;  /* 0x00005d00ff037624 */ /* 0x000fca00078e00ff */
[----:B-1----:R-:W-:Y:S01]  /*0160*/  STG.E desc[UR4][R2.64], R5 ;  /* 0x0000000502007986 */ /* 0x002fe2200c101904 */
[----:B------:R-:W-:Y:S05]  /*0170*/  EXIT ;  /* 0x000000000000794d */ /* 0x000fea0003800000 */
.L_x_0:
[----:B------:R-:W-:-:S00]  /*0180*/  BRA `(.L_x_0) ;  /* 0xfffffff000007947 */ /* 0x000fc0000383ffff */
[----:B------:R-:W-:-:S00]  /*0190*/  NOP ;  /* 0x0000000000007918 */ /* 0x000fc00000000000 */
        /* <DEDUP_REMOVED lines=14> */
.L_x_2:


//--------------------- .text._Z27smem_ld_latency_test_kernelPjS_S_ --------------------------
	.section	.text._Z27smem_ld_latency_test_kernelPjS_S_,"ax",@progbits
	.sectionflags	@"SHF_BARRIERS=1"
	.sectioninfo	@"SHI_REGISTERS=13"
	.align	128
        .global         _Z27smem_ld_latency_test_kernelPjS_S_
        .type           _Z27smem_ld_latency_test_kernelPjS_S_,@function
        .size           _Z27smem_ld_latency_test_kernelPjS_S_,(.L_x_3 - _Z27smem_ld_latency_test_kernelPjS_S_)
        .other          _Z27smem_ld_latency_test_kernelPjS_S_,@"STO_CUDA_ENTRY STV_DEFAULT"
_Z27smem_ld_latency_test_kernelPjS_S_:
.text._Z27smem_ld_latency_test_kernelPjS_S_:
[----:B------:R-:W-:-:S02]  /*0000*/  IMAD.MOV.U32 R1, RZ, RZ, c[0x0][0x28] ;  /* 0x00000a00ff017624 */ /* 0x000fc400078e00ff */
[----:B------:R-:W0:Y:S01]  /*0010*/  S2R R0, SR_TID.X ;  /* 0x0000000000007919 */ /* 0x000e220000002100 */
[----:B------:R-:W-:Y:S01]  /*0020*/  MOV R3, 0x4 ;  /* 0x0000000400037802 */ /* 0x000fe20000000f00 */
[----:B------:R-:W-:Y:S01]  /*0030*/  ULDC.64 UR4, c[0x0][0x118] ;  /* 0x0000460000047ab9 */ /* 0x000fe20000000a00 */
[----:B0-----:R-:W-:-:S03]  /*0040*/  IMAD.SHL.U32 R5, R0, 0x4, RZ ;  /* 0x0000000400057824 */ /* 0x001fc600078e00ff */
[----:B------:R-:W-:Y:S02]  /*0050*/  IMAD R2, R0, R3, c[0x0][0x18] ;  /* 0x0000060000027624 */ /* 0x000fe400078e0203 */
[----:B------:R-:W-:Y:S03]  /*0060*/  STS [R0.X4], R5 ;  /* 0x0000000500007388 */ /* 0x000fe60000004800 */
[----:B------:R-:W-:Y:S01]  /*0070*/  IADD3 R10, R2, -c[0x0][0x18], RZ ;  /* 0x80000600020a7a10 */ /* 0x000fe20007ffe0ff */
[----:B------:R-:W-:Y:S06]  /*0080*/  BAR.SYNC 0x0 ;  /* 0x0000000000007b1d */ /* 0x000fec0000000000 */
[----:B------:R-:W-:-:S02]  /*0090*/  CS2R.32 R2, SR_CLOCKLO ;  /* 0x0000000000027805 */ /* 0x000fc40000005000 */
[----:B------:R-:W0:Y:S04]  /*00a0*/  LDS R4, [R10] ;  /* 0x000000000a047984 */ /* 0x000e280000000800 */
[----:B0-----:R-:W0:Y:S04]  /*00b0*/  LDS R4, [R4] ;  /* 0x0000000004047984 */ /* 0x001e280000000800 */
        /* <DEDUP_REMOVED lines=47> */
[----:B0-----:R-:W0:Y:S02]  /*03b0*/  LDS R7, [R7] ;  /* 0x0000000007077984 */ /* 0x001e240000000800 */
[----:B------:R-:W-:-:S02]  /*03c0*/  CS2R.32 R9, SR_CLOCKLO ;  /* 0x0000000000097805 */ /* 0x000fc40000005000 */
[----:B0-----:R-:W-:Y:S01]  /*03d0*/  ISETP.NE.AND P0, PT, R7, -0x1, PT ;  /* 0xffffffff0700780c */ /* 0x001fe20003f05270 */
[----:B------:R-:W-:-:S04]  /*03e0*/  IMAD.WIDE R4, R0, R3, c[0x0][0x160] ;  /* 0x0000580000047625 */ /* 0x000fc800078e0203 */
[----:B------:R-:W-:Y:S01]  /*03f0*/  IMAD.WIDE R6, R0, R3, c[0x0][0x168] ;  /* 0x00005a0000067625 */ /* 0x000fe200078e0203 */
[----:B------:R0:W-:Y:S04]  /*0400*/  STG.E desc[UR4][R4.64], R2 ;  /* 0x0000000204007986 */ /* 0x0001e8200c101904 */
[----:B------:R0:W-:Y:S03]  /*0410*/  STG.E desc[UR4][R6.64], R9 ;  /* 0x0000000906007986 */ /* 0x0001e6200c101904 */
[----:B------:R-:W-:Y:S05]  /*0420*/  @P0 EXIT ;  /* 0x000000000000094d */ /* 0x000fea0003800000 */
[----:B0-----:R-:W-:Y:S01]  /*0430*/  IMAD.MOV.U32 R5, RZ, RZ, -0x1 ;  /* 0xffffffffff057424 */ /* 0x001fe200078e00ff */
[----:B------:R-:W-:Y:S02]  /*0440*/  MOV R2, c[0x0][0x170] ;  /* 0x00005c0000027a02 */ /* 0x000fe40000000f00 */
[----:B------:R-:W-:-:S05]  /*0450*/  MOV R3, c[0x0][0x174] ;  /* 0x00005d0000037a02 */ /* 0x000fca0000000f00 */
[----:B------:R-:W-:Y:S01]  /*0460*/  STG.E desc[UR4][R2.64], R5 ;  /* 0x0000000502007986 */ /* 0x000fe2200c101904 */
[----:B------:R-:W-:Y:S05]  /*0470*/  EXIT ;  /* 0x000000000000794d */ /* 0x000fea0003800000 */
.L_x_1:
        /* <DEDUP_REMOVED lines=16> */
.L_x_3:


//--------------------- .nv.shared._Z27smem_st_latency_test_kernelPjS_S_ --------------------------
	.section	.nv.shared._Z27smem_st_latency_test_kernelPjS_S_,"aw",@nobits
	.align	4
.nv.shared._Z27smem_st_latency_test_kernelPjS_S_:
	.zero		328


//--------------------- .nv.shared._Z27smem_ld_latency_test_kernelPjS_S_ --------------------------
	.section	.nv.shared._Z27smem_ld_latency_test_kernelPjS_S_,"aw",@nobits
	.align	4
.nv.shared._Z27smem_ld_latency_test_kernelPjS_S_:
	.zero		128
